//
// Generated by NVIDIA NVVM Compiler
//
// Compiler Build ID: CL-36424714
// Cuda compilation tools, release 13.0, V13.0.88
// Based on NVVM 20.0.0
//

.version 9.0
.target sm_100
.address_size 64

	// .globl	_Z11safe_kernelPKfPfi

.visible .entry _Z11safe_kernelPKfPfi(
	.param .u64 .ptr .align 1 _Z11safe_kernelPKfPfi_param_0,
	.param .u64 .ptr .align 1 _Z11safe_kernelPKfPfi_param_1,
	.param .u32 _Z11safe_kernelPKfPfi_param_2
)
{
	.reg .pred 	%p<2>;
	.reg .b32 	%r<6>;
	.reg .b32 	%f<3>;
	.reg .b64 	%rd<8>;

	ld.param.u64 	%rd1, [_Z11safe_kernelPKfPfi_param_0];
	ld.param.u64 	%rd2, [_Z11safe_kernelPKfPfi_param_1];
	ld.param.u32 	%r2, [_Z11safe_kernelPKfPfi_param_2];
	mov.u32 	%r3, %ctaid.x;
	mov.u32 	%r4, %ntid.x;
	mov.u32 	%r5, %tid.x;
	mad.lo.s32 	%r1, %r3, %r4, %r5;
	setp.ge.s32 	%p1, %r1, %r2;
	@%p1 bra 	$L__BB0_2;
	cvta.to.global.u64 	%rd3, %rd1;
	cvta.to.global.u64 	%rd4, %rd2;
	mul.wide.s32 	%rd5, %r1, 4;
	add.s64 	%rd6, %rd3, %rd5;
	ld.global.f32 	%f1, [%rd6];
	add.f32 	%f2, %f1, %f1;
	add.s64 	%rd7, %rd4, %rd5;
	st.global.f32 	[%rd7], %f2;
$L__BB0_2:
	ret;

}
	// .globl	_Z13unsafe_kernelPKfPfi
.visible .entry _Z13unsafe_kernelPKfPfi(
	.param .u64 .ptr .align 1 _Z13unsafe_kernelPKfPfi_param_0,
	.param .u64 .ptr .align 1 _Z13unsafe_kernelPKfPfi_param_1,
	.param .u32 _Z13unsafe_kernelPKfPfi_param_2
)
{
	.reg .b32 	%r<5>;
	.reg .b32 	%f<3>;
	.reg .b64 	%rd<8>;

	ld.param.u64 	%rd1, [_Z13unsafe_kernelPKfPfi_param_0];
	ld.param.u64 	%rd2, [_Z13unsafe_kernelPKfPfi_param_1];
	cvta.to.global.u64 	%rd3, %rd2;
	cvta.to.global.u64 	%rd4, %rd1;
	mov.u32 	%r1, %ctaid.x;
	mov.u32 	%r2, %ntid.x;
	mov.u32 	%r3, %tid.x;
	mad.lo.s32 	%r4, %r1, %r2, %r3;
	mul.wide.s32 	%rd5, %r4, 4;
	add.s64 	%rd6, %rd4, %rd5;
	ld.global.f32 	%f1, [%rd6];
	add.f32 	%f2, %f1, %f1;
	add.s64 	%rd7, %rd3, %rd5;
	st.global.f32 	[%rd7], %f2;
	ret;

}


// ===== COMPILED SASS (sm_100) =====

	.target	sm_100

	.elftype	@"ET_EXEC"


//--------------------- .note.nv.tkinfo           --------------------------
	.section	.note.nv.tkinfo,"",@"SHT_NOTE"
	.sectionflags	@"SHF_NOTE_NV_TKINFO"
	.tkinfo
        /*0018*/ 	.word	0x00000002
        /*0030*/ 	.string	""
        /*0030*/ 	.string	"ptxas"
        /*0030*/ 	.string	"Cuda compilation tools, release 13.0, V13.0.88"
        /*0030*/ 	.string	"Build cuda_13.0.r13.0/compiler.36424714_0"
        /*0030*/ 	.string	"-arch sm_100 -m 64 "



//--------------------- .note.nv.cuinfo           --------------------------
	.section	.note.nv.cuinfo,"",@"SHT_NOTE"
	.sectionflags	@"SHF_NOTE_NV_CUINFO"
        /*0018*/ 	.short	0x0002
        /*001a*/ 	.short	0x0064
        /*001c*/ 	.short	0x0082
	.zero		2


//--------------------- .nv.info                  --------------------------
	.section	.nv.info,"",@"SHT_CUDA_INFO"
	.align	4


	//----- nvinfo : EIATTR_REGCOUNT
	.align		4
        /*0000*/ 	.byte	0x04, 0x2f
        /*0002*/ 	.short	(.L_1 - .L_0)
	.align		4
.L_0:
        /*0004*/ 	.word	index@(_Z11safe_kernelPKfPfi)
        /*0008*/ 	.word	0x0000000a


	//----- nvinfo : EIATTR_FRAME_SIZE
	.align		4
.L_1:
        /*000c*/ 	.byte	0x04, 0x11
        /*000e*/ 	.short	(.L_3 - .L_2)
	.align		4
.L_2:
        /*0010*/ 	.word	index@(_Z11safe_kernelPKfPfi)
        /*0014*/ 	.word	0x00000000


	//----- nvinfo : EIATTR_REGCOUNT
	.align		4
.L_3:
        /*0018*/ 	.byte	0x04, 0x2f
        /*001a*/ 	.short	(.L_5 - .L_4)
	.align		4
.L_4:
        /*001c*/ 	.word	index@(_Z13unsafe_kernelPKfPfi)
        /*0020*/ 	.word	0x0000000a


	//----- nvinfo : EIATTR_FRAME_SIZE
	.align		4
.L_5:
        /*0024*/ 	.byte	0x04, 0x11
        /*0026*/ 	.short	(.L_7 - .L_6)
	.align		4
.L_6:
        /*0028*/ 	.word	index@(_Z13unsafe_kernelPKfPfi)
        /*002c*/ 	.word	0x00000000


	//----- nvinfo : EIATTR_MIN_STACK_SIZE
	.align		4
.L_7:
        /*0030*/ 	.byte	0x04, 0x12
        /*0032*/ 	.short	(.L_9 - .L_8)
	.align		4
.L_8:
        /*0034*/ 	.word	index@(_Z13unsafe_kernelPKfPfi)
        /*0038*/ 	.word	0x00000000


	//----- nvinfo : EIATTR_MIN_STACK_SIZE
	.align		4
.L_9:
        /*003c*/ 	.byte	0x04, 0x12
        /*003e*/ 	.short	(.L_11 - .L_10)
	.align		4
.L_10:
        /*0040*/ 	.word	index@(_Z11safe_kernelPKfPfi)
        /*0044*/ 	.word	0x00000000
.L_11:


//--------------------- .nv.compat                --------------------------
	.section	.nv.compat,"",@"SHT_CUDA_COMPAT_INFO"
	.align	4
        /*0000*/ 	.byte	0x02, 0x09, 0x00, 0x00, 0x02, 0x02, 0x01, 0x00, 0x02, 0x05, 0x05, 0x00, 0x03, 0x07, 0x01, 0x01
        /*0010*/ 	.byte	0x02, 0x03, 0x00, 0x00, 0x02, 0x06, 0x01, 0x00, 0x04, 0x0b, 0x08, 0x00, 0x09, 0x00, 0x00, 0x00
        /*0020*/ 	.byte	0x00, 0x00, 0x00, 0x00


//--------------------- .nv.info._Z13unsafe_kernelPKfPfi --------------------------
	.section	.nv.info._Z13unsafe_kernelPKfPfi,"",@"SHT_CUDA_INFO"
	.sectionflags	@""
	.align	4


	//----- nvinfo : EIATTR_CUDA_API_VERSION
	.align		4
        /*0000*/ 	.byte	0x04, 0x37
        /*0002*/ 	.short	(.L_13 - .L_12)
.L_12:
        /*0004*/ 	.word	0x00000082


	//----- nvinfo : EIATTR_KPARAM_INFO
	.align		4
.L_13:
        /*0008*/ 	.byte	0x04, 0x17
        /*000a*/ 	.short	(.L_15 - .L_14)
.L_14:
        /*000c*/ 	.word	0x00000000
        /*0010*/ 	.short	0x0002
        /*0012*/ 	.short	0x0010
        /*0014*/ 	.byte	0x00, 0xf0, 0x11, 0x00


	//----- nvinfo : EIATTR_KPARAM_INFO
	.align		4
.L_15:
        /*0018*/ 	.byte	0x04, 0x17
        /*001a*/ 	.short	(.L_17 - .L_16)
.L_16:
        /*001c*/ 	.word	0x00000000
        /*0020*/ 	.short	0x0001
        /*0022*/ 	.short	0x0008
        /*0024*/ 	.byte	0x00, 0xf5, 0x21, 0x00


	//----- nvinfo : EIATTR_KPARAM_INFO
	.align		4
.L_17:
        /*0028*/ 	.byte	0x04, 0x17
        /*002a*/ 	.short	(.L_19 - .L_18)
.L_18:
        /*002c*/ 	.word	0x00000000
        /*0030*/ 	.short	0x0000
        /*0032*/ 	.short	0x0000
        /*0034*/ 	.byte	0x00, 0xf5, 0x21, 0x00


	//----- nvinfo : EIATTR_SPARSE_MMA_MASK
	.align		4
.L_19:
        /*0038*/ 	.byte	0x03, 0x50
        /*003a*/ 	.short	0x0000


	//----- nvinfo : EIATTR_MAXREG_COUNT
	.align		4
        /*003c*/ 	.byte	0x03, 0x1b
        /*003e*/ 	.short	0x00ff


	//----- nvinfo : EIATTR_MERCURY_ISA_VERSION
	.align		4
        /*0040*/ 	.byte	0x03, 0x5f
        /*0042*/ 	.short	0x0101


	//----- nvinfo : EIATTR_VRC_CTA_INIT_COUNT
	.align		4
        /*0044*/ 	.byte	0x02, 0x4a
	.zero		1
	.zero		1


	//----- nvinfo : EIATTR_EXIT_INSTR_OFFSETS
	.align		4
        /*0048*/ 	.byte	0x04, 0x1c
        /*004a*/ 	.short	(.L_21 - .L_20)


	//   ....[0]....
.L_20:
        /*004c*/ 	.word	0x000000d0


	//----- nvinfo : EIATTR_CBANK_PARAM_SIZE
	.align		4
.L_21:
        /*0050*/ 	.byte	0x03, 0x19
        /*0052*/ 	.short	0x0014


	//----- nvinfo : EIATTR_PARAM_CBANK
	.align		4
        /*0054*/ 	.byte	0x04, 0x0a
        /*0056*/ 	.short	(.L_23 - .L_22)
	.align		4
.L_22:
        /*0058*/ 	.word	index@(.nv.constant0._Z13unsafe_kernelPKfPfi)
        /*005c*/ 	.short	0x0380
        /*005e*/ 	.short	0x0014


	//----- nvinfo : EIATTR_SW_WAR
	.align		4
.L_23:
        /*0060*/ 	.byte	0x04, 0x36
        /*0062*/ 	.short	(.L_25 - .L_24)
.L_24:
        /*0064*/ 	.word	0x00000008
.L_25:


//--------------------- .nv.info._Z11safe_kernelPKfPfi --------------------------
	.section	.nv.info._Z11safe_kernelPKfPfi,"",@"SHT_CUDA_INFO"
	.sectionflags	@""
	.align	4


	//----- nvinfo : EIATTR_CUDA_API_VERSION
	.align		4
        /*0000*/ 	.byte	0x04, 0x37
        /*0002*/ 	.short	(.L_27 - .L_26)
.L_26:
        /*0004*/ 	.word	0x00000082


	//----- nvinfo : EIATTR_KPARAM_INFO
	.align		4
.L_27:
        /*0008*/ 	.byte	0x04, 0x17
        /*000a*/ 	.short	(.L_29 - .L_28)
.L_28:
        /*000c*/ 	.word	0x00000000
        /*0010*/ 	.short	0x0002
        /*0012*/ 	.short	0x0010
        /*0014*/ 	.byte	0x00, 0xf0, 0x11, 0x00


	//----- nvinfo : EIATTR_KPARAM_INFO
	.align		4
.L_29:
        /*0018*/ 	.byte	0x04, 0x17
        /*001a*/ 	.short	(.L_31 - .L_30)
.L_30:
        /*001c*/ 	.word	0x00000000
        /*0020*/ 	.short	0x0001
        /*0022*/ 	.short	0x0008
        /*0024*/ 	.byte	0x00, 0xf5, 0x21, 0x00


	//----- nvinfo : EIATTR_KPARAM_INFO
	.align		4
.L_31:
        /*0028*/ 	.byte	0x04, 0x17
        /*002a*/ 	.short	(.L_33 - .L_32)
.L_32:
        /*002c*/ 	.word	0x00000000
        /*0030*/ 	.short	0x0000
        /*0032*/ 	.short	0x0000
        /*0034*/ 	.byte	0x00, 0xf5, 0x21, 0x00


	//----- nvinfo : EIATTR_SPARSE_MMA_MASK
	.align		4
.L_33:
        /*0038*/ 	.byte	0x03, 0x50
        /*003a*/ 	.short	0x0000


	//----- nvinfo : EIATTR_MAXREG_COUNT
	.align		4
        /*003c*/ 	.byte	0x03, 0x1b
        /*003e*/ 	.short	0x00ff


	//----- nvinfo : EIATTR_MERCURY_ISA_VERSION
	.align		4
        /*0040*/ 	.byte	0x03, 0x5f
        /*0042*/ 	.short	0x0101


	//----- nvinfo : EIATTR_VRC_CTA_INIT_COUNT
	.align		4
        /*0044*/ 	.byte	0x02, 0x4a
	.zero		1
	.zero		1


	//----- nvinfo : EIATTR_EXIT_INSTR_OFFSETS
	.align		4
        /*0048*/ 	.byte	0x04, 0x1c
        /*004a*/ 	.short	(.L_35 - .L_34)


	//   ....[0]....
.L_34:
        /*004c*/ 	.word	0x00000070


	//   ....[1]....
        /*0050*/ 	.word	0x00000100


	//----- nvinfo : EIATTR_CBANK_PARAM_SIZE
	.align		4
.L_35:
        /*0054*/ 	.byte	0x03, 0x19
        /*0056*/ 	.short	0x0014


	//----- nvinfo : EIATTR_PARAM_CBANK
	.align		4
        /*0058*/ 	.byte	0x04, 0x0a
        /*005a*/ 	.short	(.L_37 - .L_36)
	.align		4
.L_36:
        /*005c*/ 	.word	index@(.nv.constant0._Z11safe_kernelPKfPfi)
        /*0060*/ 	.short	0x0380
        /*0062*/ 	.short	0x0014


	//----- nvinfo : EIATTR_SW_WAR
	.align		4
.L_37:
        /*0064*/ 	.byte	0x04, 0x36
        /*0066*/ 	.short	(.L_39 - .L_38)
.L_38:
        /*0068*/ 	.word	0x00000008
.L_39:


//--------------------- .nv.callgraph             --------------------------
	.section	.nv.callgraph,"",@"SHT_CUDA_CALLGRAPH"
	.align	4
	.sectionentsize	8
	.align		4
        /*0000*/ 	.word	0x00000000
	.align		4
        /*0004*/ 	.word	0xffffffff
	.align		4
        /*0008*/ 	.word	0x00000000
	.align		4
        /*000c*/ 	.word	0xfffffffe
	.align		4
        /*0010*/ 	.word	0x00000000
	.align		4
        /*0014*/ 	.word	0xfffffffd
	.align		4
        /*0018*/ 	.word	0x00000000
	.align		4
        /*001c*/ 	.word	0xfffffffc


//--------------------- .text._Z13unsafe_kernelPKfPfi --------------------------
	.section	.text._Z13unsafe_kernelPKfPfi,"ax",@progbits
	.align	128
        .global         _Z13unsafe_kernelPKfPfi
        .type           _Z13unsafe_kernelPKfPfi,@function
        .size           _Z13unsafe_kernelPKfPfi,(.L_x_2 - _Z13unsafe_kernelPKfPfi)
        .other          _Z13unsafe_kernelPKfPfi,@"STO_CUDA_ENTRY STV_DEFAULT"
_Z13unsafe_kernelPKfPfi:
.text._Z13unsafe_kernelPKfPfi:
[----:B------:R-:W-:Y:S01]  /*0000*/  LDC R1, c[0x0][0x37c] ;  /* 0x0000df00ff017b82 */ /* 0x000fe20000000800 */
[----:B------:R-:W0:Y:S07]  /*0010*/  S2R R0, SR_TID.X ;  /* 0x0000000000007919 */ /* 0x000e2e0000002100 */
[----:B------:R-:W0:Y:S01]  /*0020*/  S2UR UR6, SR_CTAID.X ;  /* 0x00000000000679c3 */ /* 0x000e220000002500 */
[----:B------:R-:W1:Y:S07]  /*0030*/  LDCU.64 UR4, c[0x0][0x358] ;  /* 0x00006b00ff0477ac */ /* 0x000e6e0008000a00 */
[----:B------:R-:W0:Y:S08]  /*0040*/  LDC R7, c[0x0][0x360] ;  /* 0x0000d800ff077b82 */ /* 0x000e300000000800 */
[----:B------:R-:W2:Y:S08]  /*0050*/  LDC.64 R2, c[0x0][0x380] ;  /* 0x0000e000ff027b82 */ /* 0x000eb00000000a00 */
[----:B------:R-:W3:Y:S01]  /*0060*/  LDC.64 R4, c[0x0][0x388] ;  /* 0x0000e200ff047b82 */ /* 0x000ee20000000a00 */
[----:B0-----:R-:W-:-:S04]  /*0070*/  IMAD R7, R7, UR6, R0 ;  /* 0x0000000607077c24 */ /* 0x001fc8000f8e0200 */
[----:B--2---:R-:W-:-:S06]  /*0080*/  IMAD.WIDE R2, R7, 0x4, R2 ;  /* 0x0000000407027825 */ /* 0x004fcc00078e0202 */
[----:B-1----:R-:W2:Y:S01]  /*0090*/  LDG.E R2, desc[UR4][R2.64] ;  /* 0x0000000402027981 */ /* 0x002ea2000c1e1900 */
[----:B---3--:R-:W-:-:S04]  /*00a0*/  IMAD.WIDE R4, R7, 0x4, R4 ;  /* 0x0000000407047825 */ /* 0x008fc800078e0204 */
[----:B--2---:R-:W-:-:S05]  /*00b0*/  FADD R7, R2, R2 ;  /* 0x0000000202077221 */ /* 0x004fca0000000000 */
[----:B------:R-:W-:Y:S01]  /*00c0*/  STG.E desc[UR4][R4.64], R7 ;  /* 0x0000000704007986 */ /* 0x000fe2000c101904 */
[----:B------:R-:W-:Y:S05]  /*00d0*/  EXIT ;  /* 0x000000000000794d */ /* 0x000fea0003800000 */
.L_x_0:
[----:B------:R-:W-:-:S00]  /*00e0*/  BRA `(.L_x_0) ;  /* 0xfffffffc00fc7947 */ /* 0x000fc0000383ffff */
[----:B------:R-:W-:-:S00]  /*00f0*/  NOP ;  /* 0x0000000000007918 */ /* 0x000fc00000000000 */
        /* <DEDUP_REMOVED lines=8> */
.L_x_2:


//--------------------- .text._Z11safe_kernelPKfPfi --------------------------
	.section	.text._Z11safe_kernelPKfPfi,"ax",@progbits
	.align	128
        .global         _Z11safe_kernelPKfPfi
        .type           _Z11safe_kernelPKfPfi,@function
        .size           _Z11safe_kernelPKfPfi,(.L_x_3 - _Z11safe_kernelPKfPfi)
        .other          _Z11safe_kernelPKfPfi,@"STO_CUDA_ENTRY STV_DEFAULT"
_Z11safe_kernelPKfPfi:
.text._Z11safe_kernelPKfPfi:
[----:B------:R-:W-:Y:S01]  /*0000*/  LDC R1, c[0x0][0x37c] ;  /* 0x0000df00ff017b82 */ /* 0x000fe20000000800 */
[----:B------:R-:W0:Y:S07]  /*0010*/  S2R R0, SR_TID.X ;  /* 0x0000000000007919 */ /* 0x000e2e0000002100 */
[----:B------:R-:W0:Y:S01]  /*0020*/  S2UR UR4, SR_CTAID.X ;  /* 0x00000000000479c3 */ /* 0x000e220000002500 */
[----:B------:R-:W1:Y:S07]  /*0030*/  LDCU UR5, c[0x0][0x390] ;  /* 0x00007200ff0577ac */ /* 0x000e6e0008000800 */
[----:B------:R-:W0:Y:S02]  /*0040*/  LDC R7, c[0x0][0x360] ;  /* 0x0000d800ff077b82 */ /* 0x000e240000000800 */
[----:B0-----:R-:W-:-:S05]  /*0050*/  IMAD R7, R7, UR4, R0 ;  /* 0x0000000407077c24 */ /* 0x001fca000f8e0200 */
[----:B-1----:R-:W-:-:S13]  /*0060*/  ISETP.GE.AND P0, PT, R7, UR5, PT ;  /* 0x0000000507007c0c */ /* 0x002fda000bf06270 */
[----:B------:R-:W-:Y:S05]  /*0070*/  @P0 EXIT ;  /* 0x000000000000094d */ /* 0x000fea0003800000 */
[----:B------:R-:W0:Y:S01]  /*0080*/  LDC.64 R2, c[0x0][0x380] ;  /* 0x0000e000ff027b82 */ /* 0x000e220000000a00 */
[----:B------:R-:W1:Y:S07]  /*0090*/  LDCU.64 UR4, c[0x0][0x358] ;  /* 0x00006b00ff0477ac */ /* 0x000e6e0008000a00 */
[----:B------:R-:W2:Y:S01]  /*00a0*/  LDC.64 R4, c[0x0][0x388] ;  /* 0x0000e200ff047b82 */ /* 0x000ea20000000a00 */
[----:B0-----:R-:W-:-:S06]  /*00b0*/  IMAD.WIDE R2, R7, 0x4, R2 ;  /* 0x0000000407027825 */ /* 0x001fcc00078e0202 */
[----:B-1----:R-:W3:Y:S01]  /*00c0*/  LDG.E R2, desc[UR4][R2.64] ;  /* 0x0000000402027981 */ /* 0x002ee2000c1e1900 */
[----:B--2---:R-:W-:-:S04]  /*00d0*/  IMAD.WIDE R4, R7, 0x4, R4 ;  /* 0x0000000407047825 */ /* 0x004fc800078e0204 */
[----:B---3--:R-:W-:-:S05]  /*00e0*/  FADD R7, R2, R2 ;  /* 0x0000000202077221 */ /* 0x008fca0000000000 */
[----:B------:R-:W-:Y:S01]  /*00f0*/  STG.E desc[UR4][R4.64], R7 ;  /* 0x0000000704007986 */ /* 0x000fe2000c101904 */
[----:B------:R-:W-:Y:S05]  /*0100*/  EXIT ;  /* 0x000000000000794d */ /* 0x000fea0003800000 */
.L_x_1:
        /* <DEDUP_REMOVED lines=15> */
.L_x_3:


//--------------------- .nv.shared.reserved.0     --------------------------
	.section	.nv.shared.reserved.0,"aw",@nobits
	.weak		__nv_reservedSMEM_offset_0_alias
	.size		__nv_reservedSMEM_offset_0_alias, 0, 64
	.other		__nv_reservedSMEM_offset_0_alias,@"STO_CUDA_RESERVED_SHARED STV_DEFAULT"
__nv_reservedSMEM_offset_0_alias:
	.zero		0
	.zero		64


//--------------------- .nv.constant0._Z13unsafe_kernelPKfPfi --------------------------
	.section	.nv.constant0._Z13unsafe_kernelPKfPfi,"a",@progbits
	.sectionflags	@""
	.align	4
.nv.constant0._Z13unsafe_kernelPKfPfi:
	.zero		916


//--------------------- .nv.constant0._Z11safe_kernelPKfPfi --------------------------
	.section	.nv.constant0._Z11safe_kernelPKfPfi,"a",@progbits
	.sectionflags	@""
	.align	4
.nv.constant0._Z11safe_kernelPKfPfi:
	.zero		916


//--------------------- SYMBOLS --------------------------

	.type		.nv.reservedSmem.offset0,@object
	.size		.nv.reservedSmem.offset0,0x4
